//
// Generated by NVIDIA NVVM Compiler
//
// Compiler Build ID: CL-36424714
// Cuda compilation tools, release 13.0, V13.0.88
// Based on NVVM 20.0.0
//

.version 9.0
.target sm_100
.address_size 64

	// .globl	_Z13gpuNaiveTransPKdPdi
// _ZZ11gpuOptTransPKdPdiE3tmp has been demoted

.visible .entry _Z13gpuNaiveTransPKdPdi(
	.param .u64 .ptr .align 1 _Z13gpuNaiveTransPKdPdi_param_0,
	.param .u64 .ptr .align 1 _Z13gpuNaiveTransPKdPdi_param_1,
	.param .u32 _Z13gpuNaiveTransPKdPdi_param_2
)
{
	.reg .b32 	%r<12>;
	.reg .b64 	%rd<9>;
	.reg .b64 	%fd<2>;

	ld.param.u64 	%rd1, [_Z13gpuNaiveTransPKdPdi_param_0];
	ld.param.u64 	%rd2, [_Z13gpuNaiveTransPKdPdi_param_1];
	ld.param.u32 	%r1, [_Z13gpuNaiveTransPKdPdi_param_2];
	cvta.to.global.u64 	%rd3, %rd2;
	cvta.to.global.u64 	%rd4, %rd1;
	mov.u32 	%r2, %ctaid.x;
	mov.u32 	%r3, %ntid.x;
	mov.u32 	%r4, %tid.x;
	mad.lo.s32 	%r5, %r2, %r3, %r4;
	mov.u32 	%r6, %ctaid.y;
	mov.u32 	%r7, %ntid.y;
	mov.u32 	%r8, %tid.y;
	mad.lo.s32 	%r9, %r6, %r7, %r8;
	mad.lo.s32 	%r10, %r1, %r5, %r9;
	mul.wide.s32 	%rd5, %r10, 8;
	add.s64 	%rd6, %rd4, %rd5;
	ld.global.f64 	%fd1, [%rd6];
	mad.lo.s32 	%r11, %r1, %r9, %r5;
	mul.wide.s32 	%rd7, %r11, 8;
	add.s64 	%rd8, %rd3, %rd7;
	st.global.f64 	[%rd8], %fd1;
	ret;

}
	// .globl	_Z11gpuOptTransPKdPdi
.visible .entry _Z11gpuOptTransPKdPdi(
	.param .u64 .ptr .align 1 _Z11gpuOptTransPKdPdi_param_0,
	.param .u64 .ptr .align 1 _Z11gpuOptTransPKdPdi_param_1,
	.param .u32 _Z11gpuOptTransPKdPdi_param_2
)
{
	.reg .b32 	%r<17>;
	.reg .b64 	%rd<9>;
	.reg .b64 	%fd<3>;
	// demoted variable
	.shared .align 8 .b8 _ZZ11gpuOptTransPKdPdiE3tmp[8192];
	ld.param.u64 	%rd1, [_Z11gpuOptTransPKdPdi_param_0];
	ld.param.u64 	%rd2, [_Z11gpuOptTransPKdPdi_param_1];
	ld.param.u32 	%r1, [_Z11gpuOptTransPKdPdi_param_2];
	cvta.to.global.u64 	%rd3, %rd2;
	cvta.to.global.u64 	%rd4, %rd1;
	mov.u32 	%r2, %ctaid.x;
	mov.u32 	%r3, %ntid.x;
	mov.u32 	%r4, %tid.x;
	mad.lo.s32 	%r5, %r2, %r3, %r4;
	mov.u32 	%r6, %ctaid.y;
	mov.u32 	%r7, %ntid.y;
	mov.u32 	%r8, %tid.y;
	mad.lo.s32 	%r9, %r6, %r7, %r8;
	mad.lo.s32 	%r10, %r1, %r5, %r9;
	mul.wide.s32 	%rd5, %r10, 8;
	add.s64 	%rd6, %rd4, %rd5;
	ld.global.f64 	%fd1, [%rd6];
	shl.b32 	%r11, %r4, 8;
	mov.u32 	%r12, _ZZ11gpuOptTransPKdPdiE3tmp;
	add.s32 	%r13, %r12, %r11;
	shl.b32 	%r14, %r8, 3;
	add.s32 	%r15, %r13, %r14;
	st.shared.f64 	[%r15], %fd1;
	bar.sync 	0;
	ld.shared.f64 	%fd2, [%r15];
	mad.lo.s32 	%r16, %r1, %r9, %r5;
	mul.wide.s32 	%rd7, %r16, 8;
	add.s64 	%rd8, %rd3, %rd7;
	st.global.f64 	[%rd8], %fd2;
	ret;

}


// ===== COMPILED SASS (sm_100) =====

	.target	sm_100

	.elftype	@"ET_EXEC"


//--------------------- .note.nv.tkinfo           --------------------------
	.section	.note.nv.tkinfo,"",@"SHT_NOTE"
	.sectionflags	@"SHF_NOTE_NV_TKINFO"
	.tkinfo
        /*0018*/ 	.word	0x00000002
        /*0030*/ 	.string	""
        /*0030*/ 	.string	"ptxas"
        /*0030*/ 	.string	"Cuda compilation tools, release 13.0, V13.0.88"
        /*0030*/ 	.string	"Build cuda_13.0.r13.0/compiler.36424714_0"
        /*0030*/ 	.string	"-arch sm_100 -m 64 "



//--------------------- .note.nv.cuinfo           --------------------------
	.section	.note.nv.cuinfo,"",@"SHT_NOTE"
	.sectionflags	@"SHF_NOTE_NV_CUINFO"
        /*0018*/ 	.short	0x0002
        /*001a*/ 	.short	0x0064
        /*001c*/ 	.short	0x0082
	.zero		2


//--------------------- .nv.info                  --------------------------
	.section	.nv.info,"",@"SHT_CUDA_INFO"
	.align	4


	//----- nvinfo : EIATTR_REGCOUNT
	.align		4
        /*0000*/ 	.byte	0x04, 0x2f
        /*0002*/ 	.short	(.L_1 - .L_0)
	.align		4
.L_0:
        /*0004*/ 	.word	index@(_Z13gpuNaiveTransPKdPdi)
        /*0008*/ 	.word	0x0000000a


	//----- nvinfo : EIATTR_FRAME_SIZE
	.align		4
.L_1:
        /*000c*/ 	.byte	0x04, 0x11
        /*000e*/ 	.short	(.L_3 - .L_2)
	.align		4
.L_2:
        /*0010*/ 	.word	index@(_Z13gpuNaiveTransPKdPdi)
        /*0014*/ 	.word	0x00000000


	//----- nvinfo : EIATTR_REGCOUNT
	.align		4
.L_3:
        /*0018*/ 	.byte	0x04, 0x2f
        /*001a*/ 	.short	(.L_5 - .L_4)
	.align		4
.L_4:
        /*001c*/ 	.word	index@(_Z11gpuOptTransPKdPdi)
        /*0020*/ 	.word	0x0000000e


	//----- nvinfo : EIATTR_FRAME_SIZE
	.align		4
.L_5:
        /*0024*/ 	.byte	0x04, 0x11
        /*0026*/ 	.short	(.L_7 - .L_6)
	.align		4
.L_6:
        /*0028*/ 	.word	index@(_Z11gpuOptTransPKdPdi)
        /*002c*/ 	.word	0x00000000


	//----- nvinfo : EIATTR_MIN_STACK_SIZE
	.align		4
.L_7:
        /*0030*/ 	.byte	0x04, 0x12
        /*0032*/ 	.short	(.L_9 - .L_8)
	.align		4
.L_8:
        /*0034*/ 	.word	index@(_Z11gpuOptTransPKdPdi)
        /*0038*/ 	.word	0x00000000


	//----- nvinfo : EIATTR_MIN_STACK_SIZE
	.align		4
.L_9:
        /*003c*/ 	.byte	0x04, 0x12
        /*003e*/ 	.short	(.L_11 - .L_10)
	.align		4
.L_10:
        /*0040*/ 	.word	index@(_Z13gpuNaiveTransPKdPdi)
        /*0044*/ 	.word	0x00000000
.L_11:


//--------------------- .nv.compat                --------------------------
	.section	.nv.compat,"",@"SHT_CUDA_COMPAT_INFO"
	.align	4
        /*0000*/ 	.byte	0x02, 0x09, 0x00, 0x00, 0x02, 0x02, 0x01, 0x00, 0x02, 0x05, 0x05, 0x00, 0x03, 0x07, 0x01, 0x01
        /*0010*/ 	.byte	0x02, 0x03, 0x00, 0x00, 0x02, 0x06, 0x01, 0x00, 0x04, 0x0b, 0x08, 0x00, 0x09, 0x00, 0x00, 0x00
        /*0020*/ 	.byte	0x00, 0x00, 0x00, 0x00


//--------------------- .nv.info._Z11gpuOptTransPKdPdi --------------------------
	.section	.nv.info._Z11gpuOptTransPKdPdi,"",@"SHT_CUDA_INFO"
	.sectionflags	@""
	.align	4


	//----- nvinfo : EIATTR_CUDA_API_VERSION
	.align		4
        /*0000*/ 	.byte	0x04, 0x37
        /*0002*/ 	.short	(.L_13 - .L_12)
.L_12:
        /*0004*/ 	.word	0x00000082


	//----- nvinfo : EIATTR_KPARAM_INFO
	.align		4
.L_13:
        /*0008*/ 	.byte	0x04, 0x17
        /*000a*/ 	.short	(.L_15 - .L_14)
.L_14:
        /*000c*/ 	.word	0x00000000
        /*0010*/ 	.short	0x0002
        /*0012*/ 	.short	0x0010
        /*0014*/ 	.byte	0x00, 0xf0, 0x11, 0x00


	//----- nvinfo : EIATTR_KPARAM_INFO
	.align		4
.L_15:
        /*0018*/ 	.byte	0x04, 0x17
        /*001a*/ 	.short	(.L_17 - .L_16)
.L_16:
        /*001c*/ 	.word	0x00000000
        /*0020*/ 	.short	0x0001
        /*0022*/ 	.short	0x0008
        /*0024*/ 	.byte	0x00, 0xf5, 0x21, 0x00


	//----- nvinfo : EIATTR_KPARAM_INFO
	.align		4
.L_17:
        /*0028*/ 	.byte	0x04, 0x17
        /*002a*/ 	.short	(.L_19 - .L_18)
.L_18:
        /*002c*/ 	.word	0x00000000
        /*0030*/ 	.short	0x0000
        /*0032*/ 	.short	0x0000
        /*0034*/ 	.byte	0x00, 0xf5, 0x21, 0x00


	//----- nvinfo : EIATTR_SPARSE_MMA_MASK
	.align		4
.L_19:
        /*0038*/ 	.byte	0x03, 0x50
        /*003a*/ 	.short	0x0000


	//----- nvinfo : EIATTR_MAXREG_COUNT
	.align		4
        /*003c*/ 	.byte	0x03, 0x1b
        /*003e*/ 	.short	0x00ff


	//----- nvinfo : EIATTR_NUM_BARRIERS
	.align		4
        /*0040*/ 	.byte	0x02, 0x4c
        /*0042*/ 	.byte	0x01
	.zero		1


	//----- nvinfo : EIATTR_MERCURY_ISA_VERSION
	.align		4
        /*0044*/ 	.byte	0x03, 0x5f
        /*0046*/ 	.short	0x0101


	//----- nvinfo : EIATTR_VRC_CTA_INIT_COUNT
	.align		4
        /*0048*/ 	.byte	0x02, 0x4a
	.zero		1
	.zero		1


	//----- nvinfo : EIATTR_EXIT_INSTR_OFFSETS
	.align		4
        /*004c*/ 	.byte	0x04, 0x1c
        /*004e*/ 	.short	(.L_21 - .L_20)


	//   ....[0]....
.L_20:
        /*0050*/ 	.word	0x000001b0


	//----- nvinfo : EIATTR_CBANK_PARAM_SIZE
	.align		4
.L_21:
        /*0054*/ 	.byte	0x03, 0x19
        /*0056*/ 	.short	0x0014


	//----- nvinfo : EIATTR_PARAM_CBANK
	.align		4
        /*0058*/ 	.byte	0x04, 0x0a
        /*005a*/ 	.short	(.L_23 - .L_22)
	.align		4
.L_22:
        /*005c*/ 	.word	index@(.nv.constant0._Z11gpuOptTransPKdPdi)
        /*0060*/ 	.short	0x0380
        /*0062*/ 	.short	0x0014


	//----- nvinfo : EIATTR_SW_WAR
	.align		4
.L_23:
        /*0064*/ 	.byte	0x04, 0x36
        /*0066*/ 	.short	(.L_25 - .L_24)
.L_24:
        /*0068*/ 	.word	0x00000008
.L_25:


//--------------------- .nv.info._Z13gpuNaiveTransPKdPdi --------------------------
	.section	.nv.info._Z13gpuNaiveTransPKdPdi,"",@"SHT_CUDA_INFO"
	.sectionflags	@""
	.align	4


	//----- nvinfo : EIATTR_CUDA_API_VERSION
	.align		4
        /*0000*/ 	.byte	0x04, 0x37
        /*0002*/ 	.short	(.L_27 - .L_26)
.L_26:
        /*0004*/ 	.word	0x00000082


	//----- nvinfo : EIATTR_KPARAM_INFO
	.align		4
.L_27:
        /*0008*/ 	.byte	0x04, 0x17
        /*000a*/ 	.short	(.L_29 - .L_28)
.L_28:
        /*000c*/ 	.word	0x00000000
        /*0010*/ 	.short	0x0002
        /*0012*/ 	.short	0x0010
        /*0014*/ 	.byte	0x00, 0xf0, 0x11, 0x00


	//----- nvinfo : EIATTR_KPARAM_INFO
	.align		4
.L_29:
        /*0018*/ 	.byte	0x04, 0x17
        /*001a*/ 	.short	(.L_31 - .L_30)
.L_30:
        /*001c*/ 	.word	0x00000000
        /*0020*/ 	.short	0x0001
        /*0022*/ 	.short	0x0008
        /*0024*/ 	.byte	0x00, 0xf5, 0x21, 0x00


	//----- nvinfo : EIATTR_KPARAM_INFO
	.align		4
.L_31:
        /*0028*/ 	.byte	0x04, 0x17
        /*002a*/ 	.short	(.L_33 - .L_32)
.L_32:
        /*002c*/ 	.word	0x00000000
        /*0030*/ 	.short	0x0000
        /*0032*/ 	.short	0x0000
        /*0034*/ 	.byte	0x00, 0xf5, 0x21, 0x00


	//----- nvinfo : EIATTR_SPARSE_MMA_MASK
	.align		4
.L_33:
        /*0038*/ 	.byte	0x03, 0x50
        /*003a*/ 	.short	0x0000


	//----- nvinfo : EIATTR_MAXREG_COUNT
	.align		4
        /*003c*/ 	.byte	0x03, 0x1b
        /*003e*/ 	.short	0x00ff


	//----- nvinfo : EIATTR_MERCURY_ISA_VERSION
	.align		4
        /*0040*/ 	.byte	0x03, 0x5f
        /*0042*/ 	.short	0x0101


	//----- nvinfo : EIATTR_VRC_CTA_INIT_COUNT
	.align		4
        /*0044*/ 	.byte	0x02, 0x4a
	.zero		1
	.zero		1


	//----- nvinfo : EIATTR_EXIT_INSTR_OFFSETS
	.align		4
        /*0048*/ 	.byte	0x04, 0x1c
        /*004a*/ 	.short	(.L_35 - .L_34)


	//   ....[0]....
.L_34:
        /*004c*/ 	.word	0x00000130


	//----- nvinfo : EIATTR_CBANK_PARAM_SIZE
	.align		4
.L_35:
        /*0050*/ 	.byte	0x03, 0x19
        /*0052*/ 	.short	0x0014


	//----- nvinfo : EIATTR_PARAM_CBANK
	.align		4
        /*0054*/ 	.byte	0x04, 0x0a
        /*0056*/ 	.short	(.L_37 - .L_36)
	.align		4
.L_36:
        /*0058*/ 	.word	index@(.nv.constant0._Z13gpuNaiveTransPKdPdi)
        /*005c*/ 	.short	0x0380
        /*005e*/ 	.short	0x0014


	//----- nvinfo : EIATTR_SW_WAR
	.align		4
.L_37:
        /*0060*/ 	.byte	0x04, 0x36
        /*0062*/ 	.short	(.L_39 - .L_38)
.L_38:
        /*0064*/ 	.word	0x00000008
.L_39:


//--------------------- .nv.callgraph             --------------------------
	.section	.nv.callgraph,"",@"SHT_CUDA_CALLGRAPH"
	.align	4
	.sectionentsize	8
	.align		4
        /*0000*/ 	.word	0x00000000
	.align		4
        /*0004*/ 	.word	0xffffffff
	.align		4
        /*0008*/ 	.word	0x00000000
	.align		4
        /*000c*/ 	.word	0xfffffffe
	.align		4
        /*0010*/ 	.word	0x00000000
	.align		4
        /*0014*/ 	.word	0xfffffffd
	.align		4
        /*0018*/ 	.word	0x00000000
	.align		4
        /*001c*/ 	.word	0xfffffffc


//--------------------- .text._Z11gpuOptTransPKdPdi --------------------------
	.section	.text._Z11gpuOptTransPKdPdi,"ax",@progbits
	.align	128
        .global         _Z11gpuOptTransPKdPdi
        .type           _Z11gpuOptTransPKdPdi,@function
        .size           _Z11gpuOptTransPKdPdi,(.L_x_2 - _Z11gpuOptTransPKdPdi)
        .other          _Z11gpuOptTransPKdPdi,@"STO_CUDA_ENTRY STV_DEFAULT"
_Z11gpuOptTransPKdPdi:
.text._Z11gpuOptTransPKdPdi:
[----:B------:R-:W-:Y:S01]  /*0000*/  LDC R1, c[0x0][0x37c] ;  /* 0x0000df00ff017b82 */ /* 0x000fe20000000800 */
[----:B------:R-:W0:Y:S07]  /*0010*/  S2R R7, SR_TID.X ;  /* 0x0000000000077919 */ /* 0x000e2e0000002100 */
[----:B------:R-:W0:Y:S01]  /*0020*/  LDC R0, c[0x0][0x360] ;  /* 0x0000d800ff007b82 */ /* 0x000e220000000800 */
[----:B------:R-:W1:Y:S01]  /*0030*/  LDCU UR8, c[0x0][0x390] ;  /* 0x00007200ff0877ac */ /* 0x000e620008000800 */
[----:B------:R-:W2:Y:S01]  /*0040*/  S2R R11, SR_TID.Y ;  /* 0x00000000000b7919 */ /* 0x000ea20000002200 */
[----:B------:R-:W3:Y:S05]  /*0050*/  LDCU.64 UR6, c[0x0][0x358] ;  /* 0x00006b00ff0677ac */ /* 0x000eea0008000a00 */
[----:B------:R-:W0:Y:S08]  /*0060*/  S2UR UR4, SR_CTAID.X ;  /* 0x00000000000479c3 */ /* 0x000e300000002500 */
[----:B------:R-:W2:Y:S08]  /*0070*/  S2UR UR5, SR_CTAID.Y ;  /* 0x00000000000579c3 */ /* 0x000eb00000002600 */
[----:B------:R-:W2:Y:S08]  /*0080*/  LDC R9, c[0x0][0x364] ;  /* 0x0000d900ff097b82 */ /* 0x000eb00000000800 */
[----:B------:R-:W4:Y:S01]  /*0090*/  LDC.64 R2, c[0x0][0x380] ;  /* 0x0000e000ff027b82 */ /* 0x000f220000000a00 */
[----:B0-----:R-:W-:-:S02]  /*00a0*/  IMAD R0, R0, UR4, R7 ;  /* 0x0000000400007c24 */ /* 0x001fc4000f8e0207 */
[----:B--2---:R-:W-:-:S04]  /*00b0*/  IMAD R9, R9, UR5, R11 ;  /* 0x0000000509097c24 */ /* 0x004fc8000f8e020b */
[----:B-1----:R-:W-:-:S04]  /*00c0*/  IMAD R5, R0, UR8, R9 ;  /* 0x0000000800057c24 */ /* 0x002fc8000f8e0209 */
[----:B----4-:R-:W-:-:S06]  /*00d0*/  IMAD.WIDE R2, R5, 0x8, R2 ;  /* 0x0000000805027825 */ /* 0x010fcc00078e0202 */
[----:B---3--:R-:W2:Y:S01]  /*00e0*/  LDG.E.64 R2, desc[UR6][R2.64] ;  /* 0x0000000602027981 */ /* 0x008ea2000c1e1b00 */
[----:B------:R-:W0:Y:S01]  /*00f0*/  S2UR UR5, SR_CgaCtaId ;  /* 0x00000000000579c3 */ /* 0x000e220000008800 */
[----:B------:R-:W-:Y:S01]  /*0100*/  UMOV UR4, 0x400 ;  /* 0x0000040000047882 */ /* 0x000fe20000000000 */
[----:B------:R-:W-:Y:S01]  /*0110*/  IMAD R9, R9, UR8, R0 ;  /* 0x0000000809097c24 */ /* 0x000fe2000f8e0200 */
[----:B0-----:R-:W-:-:S06]  /*0120*/  ULEA UR4, UR5, UR4, 0x18 ;  /* 0x0000000405047291 */ /* 0x001fcc000f8ec0ff */
[----:B------:R-:W-:Y:S02]  /*0130*/  LEA R4, R7, UR4, 0x8 ;  /* 0x0000000407047c11 */ /* 0x000fe4000f8e40ff */
[----:B------:R-:W0:Y:S02]  /*0140*/  LDC.64 R6, c[0x0][0x388] ;  /* 0x0000e200ff067b82 */ /* 0x000e240000000a00 */
[----:B------:R-:W-:Y:S01]  /*0150*/  LEA R11, R11, R4, 0x3 ;  /* 0x000000040b0b7211 */ /* 0x000fe200078e18ff */
[----:B0-----:R-:W-:-:S04]  /*0160*/  IMAD.WIDE R6, R9, 0x8, R6 ;  /* 0x0000000809067825 */ /* 0x001fc800078e0206 */
[----:B--2---:R-:W-:Y:S01]  /*0170*/  STS.64 [R11], R2 ;  /* 0x000000020b007388 */ /* 0x004fe20000000a00 */
[----:B------:R-:W-:Y:S06]  /*0180*/  BAR.SYNC.DEFER_BLOCKING 0x0 ;  /* 0x0000000000007b1d */ /* 0x000fec0000010000 */
[----:B------:R-:W0:Y:S04]  /*0190*/  LDS.64 R4, [R11] ;  /* 0x000000000b047984 */ /* 0x000e280000000a00 */
[----:B0-----:R-:W-:Y:S01]  /*01a0*/  STG.E.64 desc[UR6][R6.64], R4 ;  /* 0x0000000406007986 */ /* 0x001fe2000c101b06 */
[----:B------:R-:W-:Y:S05]  /*01b0*/  EXIT ;  /* 0x000000000000794d */ /* 0x000fea0003800000 */
.L_x_0:
[----:B------:R-:W-:-:S00]  /*01c0*/  BRA `(.L_x_0) ;  /* 0xfffffffc00fc7947 */ /* 0x000fc0000383ffff */
[----:B------:R-:W-:-:S00]  /*01d0*/  NOP ;  /* 0x0000000000007918 */ /* 0x000fc00000000000 */
        /* <DEDUP_REMOVED lines=10> */
.L_x_2:


//--------------------- .text._Z13gpuNaiveTransPKdPdi --------------------------
	.section	.text._Z13gpuNaiveTransPKdPdi,"ax",@progbits
	.align	128
        .global         _Z13gpuNaiveTransPKdPdi
        .type           _Z13gpuNaiveTransPKdPdi,@function
        .size           _Z13gpuNaiveTransPKdPdi,(.L_x_3 - _Z13gpuNaiveTransPKdPdi)
        .other          _Z13gpuNaiveTransPKdPdi,@"STO_CUDA_ENTRY STV_DEFAULT"
_Z13gpuNaiveTransPKdPdi:
.text._Z13gpuNaiveTransPKdPdi:
        /* <DEDUP_REMOVED lines=13> */
[----:B----4-:R-:W-:Y:S02]  /*00d0*/  IMAD.WIDE R2, R5, 0x8, R2 ;  /* 0x0000000805027825 */ /* 0x010fe400078e0202 */
[----:B------:R-:W0:Y:S04]  /*00e0*/  LDC.64 R4, c[0x0][0x388] ;  /* 0x0000e200ff047b82 */ /* 0x000e280000000a00 */
[----:B---3--:R-:W2:Y:S01]  /*00f0*/  LDG.E.64 R2, desc[UR4][R2.64] ;  /* 0x0000000402027981 */ /* 0x008ea2000c1e1b00 */
[----:B------:R-:W-:-:S04]  /*0100*/  IMAD R7, R7, UR8, R0 ;  /* 0x0000000807077c24 */ /* 0x000fc8000f8e0200 */
[----:B0-----:R-:W-:-:S05]  /*0110*/  IMAD.WIDE R4, R7, 0x8, R4 ;  /* 0x0000000807047825 */ /* 0x001fca00078e0204 */
[----:B--2---:R-:W-:Y:S01]  /*0120*/  STG.E.64 desc[UR4][R4.64], R2 ;  /* 0x0000000204007986 */ /* 0x004fe2000c101b04 */
[----:B------:R-:W-:Y:S05]  /*0130*/  EXIT ;  /* 0x000000000000794d */ /* 0x000fea0003800000 */
.L_x_1:
        /* <DEDUP_REMOVED lines=12> */
.L_x_3:


//--------------------- .nv.shared._Z11gpuOptTransPKdPdi --------------------------
	.section	.nv.shared._Z11gpuOptTransPKdPdi,"aw",@nobits
	.sectionflags	@""
	.align	8
.nv.shared._Z11gpuOptTransPKdPdi:
	.zero		9216


//--------------------- .nv.shared.reserved.0     --------------------------
	.section	.nv.shared.reserved.0,"aw",@nobits
	.weak		__nv_reservedSMEM_offset_0_alias
	.size		__nv_reservedSMEM_offset_0_alias, 0, 64
	.other		__nv_reservedSMEM_offset_0_alias,@"STO_CUDA_RESERVED_SHARED STV_DEFAULT"
__nv_reservedSMEM_offset_0_alias:
	.zero		0
	.zero		64


//--------------------- .nv.constant0._Z11gpuOptTransPKdPdi --------------------------
	.section	.nv.constant0._Z11gpuOptTransPKdPdi,"a",@progbits
	.sectionflags	@""
	.align	4
.nv.constant0._Z11gpuOptTransPKdPdi:
	.zero		916


//--------------------- .nv.constant0._Z13gpuNaiveTransPKdPdi --------------------------
	.section	.nv.constant0._Z13gpuNaiveTransPKdPdi,"a",@progbits
	.sectionflags	@""
	.align	4
.nv.constant0._Z13gpuNaiveTransPKdPdi:
	.zero		916


//--------------------- SYMBOLS --------------------------

	.type		.nv.reservedSmem.offset0,@object
	.size		.nv.reservedSmem.offset0,0x4
	.type		.nv.reservedSmem.cap,@object
	.size		.nv.reservedSmem.cap,0x4
